	.headerflags	@"EF_CUDA_TEXMODE_UNIFIED EF_CUDA_64BIT_ADDRESS EF_CUDA_ACCELERATORS EF_CUDA_SM90 EF_CUDA_VIRTUAL_SM(EF_CUDA_SM90)"
	.elftype	@"ET_EXEC"


//--------------------- .nv.info                  --------------------------
	.section	.nv.info,"",@"SHT_CUDA_INFO"
	.align	4


	//----- nvinfo : EIATTR_REGCOUNT
	.align		4
        /*0000*/ 	.byte	0x04, 0x2f
        /*0002*/ 	.short	(.L_1 - .L_0)
	.align		4
.L_0:
        /*0004*/ 	.word	index@(triton_poi_fused_constant_pad_nd_relu_42)
        /*0008*/ 	.word	0x00000020


	//----- nvinfo : EIATTR_MIN_STACK_SIZE
	.align		4
.L_1:
        /*000c*/ 	.byte	0x04, 0x12
        /*000e*/ 	.short	(.L_3 - .L_2)
	.align		4
.L_2:
        /*0010*/ 	.word	index@(triton_poi_fused_constant_pad_nd_relu_42)
        /*0014*/ 	.word	0x00000000


	//----- nvinfo : EIATTR_FRAME_SIZE
	.align		4
.L_3:
        /*0018*/ 	.byte	0x04, 0x11
        /*001a*/ 	.short	(.L_5 - .L_4)
	.align		4
.L_4:
        /*001c*/ 	.word	index@(triton_poi_fused_constant_pad_nd_relu_42)
        /*0020*/ 	.word	0x00000000


	//----- nvinfo : EIATTR_MIN_STACK_SIZE
	.align		4
.L_5:
        /*0024*/ 	.byte	0x04, 0x12
        /*0026*/ 	.short	(.L_7 - .L_6)
	.align		4
.L_6:
        /*0028*/ 	.word	index@(triton_poi_fused_constant_pad_nd_relu_42)
        /*002c*/ 	.word	0x00000000
.L_7:


//--------------------- .nv.info.triton_poi_fused_constant_pad_nd_relu_42 --------------------------
	.section	.nv.info.triton_poi_fused_constant_pad_nd_relu_42,"",@"SHT_CUDA_INFO"
	.sectionflags	@""
	.align	4


	//----- nvinfo : EIATTR_CUDA_API_VERSION
	.align		4
        /*0000*/ 	.byte	0x04, 0x37
        /*0002*/ 	.short	(.L_9 - .L_8)
.L_8:
        /*0004*/ 	.word	0x0000007c


	//----- nvinfo : EIATTR_KPARAM_INFO
	.align		4
.L_9:
        /*0008*/ 	.byte	0x04, 0x17
        /*000a*/ 	.short	(.L_11 - .L_10)
.L_10:
        /*000c*/ 	.word	0x00000000
        /*0010*/ 	.short	0x0002
        /*0012*/ 	.short	0x0010
        /*0014*/ 	.byte	0x00, 0xf0, 0x11, 0x00


	//----- nvinfo : EIATTR_KPARAM_INFO
	.align		4
.L_11:
        /*0018*/ 	.byte	0x04, 0x17
        /*001a*/ 	.short	(.L_13 - .L_12)
.L_12:
        /*001c*/ 	.word	0x00000000
        /*0020*/ 	.short	0x0001
        /*0022*/ 	.short	0x0008
        /*0024*/ 	.byte	0x00, 0xf4, 0x21, 0x00


	//----- nvinfo : EIATTR_KPARAM_INFO
	.align		4
.L_13:
        /*0028*/ 	.byte	0x04, 0x17
        /*002a*/ 	.short	(.L_15 - .L_14)
.L_14:
        /*002c*/ 	.word	0x00000000
        /*0030*/ 	.short	0x0000
        /*0032*/ 	.short	0x0000
        /*0034*/ 	.byte	0x00, 0xf4, 0x21, 0x00


	//----- nvinfo : EIATTR_SPARSE_MMA_MASK
	.align		4
.L_15:
        /*0038*/ 	.byte	0x03, 0x50
        /*003a*/ 	.short	0x0000


	//----- nvinfo : EIATTR_MAXREG_COUNT
	.align		4
        /*003c*/ 	.byte	0x03, 0x1b
        /*003e*/ 	.short	0x00ff


	//----- nvinfo : EIATTR_EXIT_INSTR_OFFSETS
	.align		4
        /*0040*/ 	.byte	0x04, 0x1c
        /*0042*/ 	.short	(.L_17 - .L_16)


	//   ....[0]....
.L_16:
        /*0044*/ 	.word	0x00000fe0


	//   ....[1]....
        /*0048*/ 	.word	0x00001000


	//----- nvinfo : EIATTR_REQNTID
	.align		4
.L_17:
        /*004c*/ 	.byte	0x04, 0x10
        /*004e*/ 	.short	(.L_19 - .L_18)
.L_18:
        /*0050*/ 	.word	0x00000080
        /*0054*/ 	.word	0x00000001
        /*0058*/ 	.word	0x00000001


	//----- nvinfo : EIATTR_CBANK_PARAM_SIZE
	.align		4
.L_19:
        /*005c*/ 	.byte	0x03, 0x19
        /*005e*/ 	.short	0x0014


	//----- nvinfo : EIATTR_PARAM_CBANK
	.align		4
        /*0060*/ 	.byte	0x04, 0x0a
        /*0062*/ 	.short	(.L_21 - .L_20)
	.align		4
.L_20:
        /*0064*/ 	.word	index@(.nv.constant0.triton_poi_fused_constant_pad_nd_relu_42)
        /*0068*/ 	.short	0x0210
        /*006a*/ 	.short	0x0014


	//----- nvinfo : EIATTR_SW_WAR
	.align		4
.L_21:
        /*006c*/ 	.byte	0x04, 0x36
        /*006e*/ 	.short	(.L_23 - .L_22)
.L_22:
        /*0070*/ 	.word	0x00000008
.L_23:


//--------------------- .nv.callgraph             --------------------------
	.section	.nv.callgraph,"",@"SHT_CUDA_CALLGRAPH"
	.align	4
	.sectionentsize	8
	.align		4
        /*0000*/ 	.word	0x00000000
	.align		4
        /*0004*/ 	.word	0xffffffff
	.align		4
        /*0008*/ 	.word	0x00000000
	.align		4
        /*000c*/ 	.word	0xfffffffe
	.align		4
        /*0010*/ 	.word	0x00000000
	.align		4
        /*0014*/ 	.word	0xfffffffd
	.align		4
        /*0018*/ 	.word	0x00000000
	.align		4
        /*001c*/ 	.word	0xfffffffc


//--------------------- .text.triton_poi_fused_constant_pad_nd_relu_42 --------------------------
	.section	.text.triton_poi_fused_constant_pad_nd_relu_42,"ax",@progbits
	.align	128
        .global         triton_poi_fused_constant_pad_nd_relu_42
        .type           triton_poi_fused_constant_pad_nd_relu_42,@function
        .size           triton_poi_fused_constant_pad_nd_relu_42,(.L_x_1 - triton_poi_fused_constant_pad_nd_relu_42)
        .other          triton_poi_fused_constant_pad_nd_relu_42,@"STO_CUDA_ENTRY STV_DEFAULT"
triton_poi_fused_constant_pad_nd_relu_42:
.text.triton_poi_fused_constant_pad_nd_relu_42:
[----:B------:R-:W0:Y:S02]  /*0000*/  LDC R1, c[0x0][0x28] ;  /* 0x00000a00ff017b82 */ /* 0x000e240000000800 */
[----:B------:R-:W1:Y:S01]  /*0010*/  S2R R0, SR_TID.X ;  /* 0x0000000000007919 */ /* 0x000e620000002100 */
[----:B------:R-:W-:Y:S01]  /*0020*/  ULDC.64 UR6, c[0x0][0x210] ;  /* 0x0000840000067ab9 */ /* 0x000fe20000000a00 */
[----:B------:R-:W-:Y:S01]  /*0030*/  ULDC.64 UR4, c[0x0][0x208] ;  /* 0x0000820000047ab9 */ /* 0x000fe20000000a00 */
[----:B------:R-:W2:Y:S01]  /*0040*/  S2R R3, SR_CTAID.X ;  /* 0x0000000000037919 */ /* 0x000ea20000002500 */
[----:B-1----:R-:W-:-:S05]  /*0050*/  IMAD.SHL.U32 R0, R0, 0x4, RZ ;  /* 0x0000000400007824 */ /* 0x002fca00078e00ff */
[----:B------:R-:W-:-:S05]  /*0060*/  LOP3.LUT R0, R0, 0x1fc, RZ, 0xc0, !PT ;  /* 0x000001fc00007812 */ /* 0x000fca00078ec0ff */
[----:B--2---:R-:W-:-:S04]  /*0070*/  IMAD R12, R3, 0x400, R0 ;  /* 0x00000400030c7824 */ /* 0x004fc800078e0200 */
[----:B------:R-:W-:-:S04]  /*0080*/  IMAD.HI R2, R12, 0x78787879, RZ ;  /* 0x787878790c027827 */ /* 0x000fc800078e02ff */
[C---:B------:R-:W-:Y:S01]  /*0090*/  VIADD R0, R12.reuse, 0x1 ;  /* 0x000000010c007836 */ /* 0x040fe20000000000 */
[----:B------:R-:W-:Y:S01]  /*00a0*/  SHF.R.U32.HI R3, RZ, 0x1f, R2 ;  /* 0x0000001fff037819 */ /* 0x000fe20000011602 */
[----:B------:R-:W-:-:S03]  /*00b0*/  IMAD.HI R4, R12, 0x71625345, RZ ;  /* 0x716253450c047827 */ /* 0x000fc600078e02ff */
[----:B------:R-:W-:Y:S01]  /*00c0*/  LEA.HI.SX32 R3, R2, R3, 0x1d ;  /* 0x0000000302037211 */ /* 0x000fe200078feaff */
[----:B------:R-:W-:Y:S01]  /*00d0*/  IMAD.HI R2, R0, 0x78787879, RZ ;  /* 0x7878787900027827 */ /* 0x000fe200078e02ff */
[----:B------:R-:W-:-:S03]  /*00e0*/  SHF.R.U32.HI R7, RZ, 0x1f, R4 ;  /* 0x0000001fff077819 */ /* 0x000fc60000011604 */
[----:B------:R-:W-:Y:S01]  /*00f0*/  IMAD.HI R6, R3, 0x78787879, RZ ;  /* 0x7878787903067827 */ /* 0x000fe200078e02ff */
[----:B------:R-:W-:Y:S02]  /*0100*/  SHF.R.U32.HI R5, RZ, 0x1f, R2 ;  /* 0x0000001fff057819 */ /* 0x000fe40000011602 */
[----:B------:R-:W-:Y:S02]  /*0110*/  LEA.HI R7, R4, R7, RZ, 0x19 ;  /* 0x0000000704077211 */ /* 0x000fe400078fc8ff */
[----:B------:R-:W-:Y:S01]  /*0120*/  LEA.HI.SX32 R5, R2, R5, 0x1d ;  /* 0x0000000502057211 */ /* 0x000fe200078feaff */
[----:B------:R-:W-:Y:S01]  /*0130*/  IMAD.HI R2, R0, 0x71625345, RZ ;  /* 0x7162534500027827 */ /* 0x000fe200078e02ff */
[----:B------:R-:W-:-:S03]  /*0140*/  SHF.R.U32.HI R9, RZ, 0x1f, R6 ;  /* 0x0000001fff097819 */ /* 0x000fc60000011606 */
[----:B------:R-:W-:Y:S01]  /*0150*/  IMAD.HI R4, R5, 0x78787879, RZ ;  /* 0x7878787905047827 */ /* 0x000fe200078e02ff */
[----:B------:R-:W-:Y:S02]  /*0160*/  LEA.HI.SX32 R6, R6, R9, 0x1d ;  /* 0x0000000906067211 */ /* 0x000fe400078feaff */
[----:B------:R-:W-:Y:S01]  /*0170*/  SHF.R.U32.HI R9, RZ, 0x1f, R2 ;  /* 0x0000001fff097819 */ /* 0x000fe20000011602 */
[----:B------:R-:W-:Y:S01]  /*0180*/  IMAD.SHL.U32 R8, R7, 0x100, RZ ;  /* 0x0000010007087824 */ /* 0x000fe200078e00ff */
[----:B------:R-:W-:Y:S01]  /*0190*/  SHF.R.U32.HI R7, RZ, 0x1f, R4 ;  /* 0x0000001fff077819 */ /* 0x000fe20000011604 */
[----:B------:R-:W-:Y:S01]  /*01a0*/  IMAD R6, R6, -0x11, R3 ;  /* 0xffffffef06067824 */ /* 0x000fe200078e0203 */
[----:B------:R-:W-:Y:S01]  /*01b0*/  LEA.HI R9, R2, R9, RZ, 0x19 ;  /* 0x0000000902097211 */ /* 0x000fe200078fc8ff */
[----:B------:R-:W-:Y:S01]  /*01c0*/  IMAD R3, R3, -0x11, R12 ;  /* 0xffffffef03037824 */ /* 0x000fe200078e020c */
[----:B------:R-:W-:Y:S01]  /*01d0*/  LEA.HI.SX32 R4, R4, R7, 0x1d ;  /* 0x0000000704047211 */ /* 0x000fe200078feaff */
[C---:B------:R-:W-:Y:S01]  /*01e0*/  IMAD.SHL.U32 R2, R6.reuse, 0x10, RZ ;  /* 0x0000001006027824 */ /* 0x040fe200078e00ff */
[--C-:B------:R-:W-:Y:S01]  /*01f0*/  SHF.R.S32.HI R7, RZ, 0x1f, R8.reuse ;  /* 0x0000001fff077819 */ /* 0x100fe20000011408 */
[----:B------:R-:W-:Y:S01]  /*0200*/  IMAD.SHL.U32 R9, R9, 0x100, RZ ;  /* 0x0000010009097824 */ /* 0x000fe200078e00ff */
[-C--:B------:R-:W-:Y:S01]  /*0210*/  VIMNMX R6, R6, R3.reuse, PT ;  /* 0x0000000306067248 */ /* 0x080fe20003fe0100 */
[----:B------:R-:W-:Y:S01]  /*0220*/  IMAD R4, R4, -0x11, R5 ;  /* 0xffffffef04047824 */ /* 0x000fe200078e0205 */
[----:B------:R-:W-:-:S02]  /*0230*/  IADD3 R10, P0, P1, R2, R3, R8 ;  /* 0x00000003020a7210 */ /* 0x000fc4000791e008 */
[----:B------:R-:W-:Y:S01]  /*0240*/  SHF.R.S32.HI R8, RZ, 0x1f, R3 ;  /* 0x0000001fff087819 */ /* 0x000fe20000011403 */
[----:B------:R-:W-:Y:S01]  /*0250*/  IMAD R3, R5, -0x11, R0 ;  /* 0xffffffef05037824 */ /* 0x000fe200078e0200 */
[----:B------:R-:W-:Y:S01]  /*0260*/  ISETP.GT.AND P3, PT, R6, RZ, PT ;  /* 0x000000ff0600720c */ /* 0x000fe20003f64270 */
[----:B------:R-:W-:Y:S01]  /*0270*/  IMAD.SHL.U32 R0, R4, 0x10, RZ ;  /* 0x0000001004007824 */ /* 0x000fe200078e00ff */
[----:B------:R-:W-:Y:S02]  /*0280*/  SHF.R.S32.HI R2, RZ, 0x1f, R2 ;  /* 0x0000001fff027819 */ /* 0x000fe40000011402 */
[----:B------:R-:W-:Y:S02]  /*0290*/  SHF.R.S32.HI R5, RZ, 0x1f, R9 ;  /* 0x0000001fff057819 */ /* 0x000fe40000011409 */
[----:B------:R-:W-:Y:S02]  /*02a0*/  ISETP.LT.AND P5, PT, R12, 0x24200, P3 ;  /* 0x000242000c00780c */ /* 0x000fe40001fa1270 */
[----:B------:R-:W-:-:S02]  /*02b0*/  IADD3.X R7, R2, R8, R7, P0, P1 ;  /* 0x0000000802077210 */ /* 0x000fc400007e2407 */
[-C--:B------:R-:W-:Y:S02]  /*02c0*/  VIMNMX R20, R4, R3.reuse, PT ;  /* 0x0000000304147248 */ /* 0x080fe40003fe0100 */
[----:B------:R-:W-:Y:S02]  /*02d0*/  IADD3 R9, P2, P6, R0, R3, R9 ;  /* 0x0000000300097210 */ /* 0x000fe40007e5e009 */
[----:B------:R-:W-:Y:S02]  /*02e0*/  ISETP.GE.AND P0, PT, R12, 0x24200, PT ;  /* 0x000242000c00780c */ /* 0x000fe40003f06270 */
[----:B------:R-:W-:Y:S02]  /*02f0*/  SHF.R.S32.HI R3, RZ, 0x1f, R3 ;  /* 0x0000001fff037819 */ /* 0x000fe40000011403 */
[----:B------:R-:W-:Y:S02]  /*0300*/  SHF.R.S32.HI R0, RZ, 0x1f, R0 ;  /* 0x0000001fff007819 */ /* 0x000fe40000011400 */
[----:B------:R-:W-:-:S02]  /*0310*/  LEA R2, P1, R10, UR6, 0x2 ;  /* 0x000000060a027c11 */ /* 0x000fc4000f8210ff */
[----:B------:R-:W-:Y:S02]  /*0320*/  ISETP.GT.AND P4, PT, R20, RZ, !P0 ;  /* 0x000000ff1400720c */ /* 0x000fe40004784270 */
[----:B------:R-:W-:Y:S02]  /*0330*/  IADD3.X R0, R0, R3, R5, P2, P6 ;  /* 0x0000000300007210 */ /* 0x000fe400017ec405 */
[----:B------:R-:W-:Y:S02]  /*0340*/  CS2R R4, SRZ ;  /* 0x0000000000047805 */ /* 0x000fe4000001ff00 */
[----:B------:R-:W-:Y:S02]  /*0350*/  LEA.HI.X R3, R10, UR7, R7, 0x2, P1 ;  /* 0x000000070a037c11 */ /* 0x000fe400088f1407 */
[C---:B------:R-:W-:Y:S01]  /*0360*/  LEA R6, P2, R9.reuse, UR6, 0x2 ;  /* 0x0000000609067c11 */ /* 0x040fe2000f8410ff */
[----:B------:R-:W-:Y:S01]  /*0370*/  VIADD R15, R12, 0x2 ;  /* 0x000000020c0f7836 */ /* 0x000fe20000000000 */
[----:B------:R-:W-:Y:S01]  /*0380*/  P2R R26, PR, RZ, 0x8 ;  /* 0x00000008ff1a7803 */ /* 0x000fe20000000000 */
[----:B------:R1:W2:Y:S01]  /*0390*/  @P5 LDG.E R4, desc[UR4][R2.64+-0x44] ;  /* 0xffffbc0402045981 */ /* 0x0002a2000c1e1900 */
[----:B------:R-:W-:-:S05]  /*03a0*/  LEA.HI.X R7, R9, UR7, R0, 0x2, P2 ;  /* 0x0000000709077c11 */ /* 0x000fca00090f1400 */
[----:B------:R3:W4:Y:S01]  /*03b0*/  @P4 LDG.E R5, desc[UR4][R6.64+-0x44] ;  /* 0xffffbc0406054981 */ /* 0x000722000c1e1900 */
[----:B------:R-:W-:-:S04]  /*03c0*/  IMAD.HI R0, R15, 0x78787879, RZ ;  /* 0x787878790f007827 */ /* 0x000fc800078e02ff */
[C---:B------:R-:W-:Y:S01]  /*03d0*/  VIADD R11, R12.reuse, 0x200 ;  /* 0x000002000c0b7836 */ /* 0x040fe20000000000 */
[----:B------:R-:W-:Y:S01]  /*03e0*/  SHF.R.U32.HI R9, RZ, 0x1f, R0 ;  /* 0x0000001fff097819 */ /* 0x000fe20000011600 */
[----:B------:R-:W-:Y:S02]  /*03f0*/  VIADD R14, R12, 0x3 ;  /* 0x000000030c0e7836 */ /* 0x000fe40000000000 */
[----:B------:R-:W-:Y:S01]  /*0400*/  IMAD.HI R8, R11, 0x78787879, RZ ;  /* 0x787878790b087827 */ /* 0x000fe200078e02ff */
[----:B------:R-:W-:-:S03]  /*0410*/  LEA.HI.SX32 R0, R0, R9, 0x1d ;  /* 0x0000000900007211 */ /* 0x000fc600078feaff */
[----:B------:R-:W-:Y:S01]  /*0420*/  IMAD.HI R23, R14, 0x78787879, RZ ;  /* 0x787878790e177827 */ /* 0x000fe200078e02ff */
[----:B-1----:R-:W-:-:S03]  /*0430*/  SHF.R.U32.HI R3, RZ, 0x1f, R8 ;  /* 0x0000001fff037819 */ /* 0x002fc60000011608 */
[----:B---3--:R-:W-:Y:S01]  /*0440*/  IMAD.HI R7, R0, 0x78787879, RZ ;  /* 0x7878787900077827 */ /* 0x008fe200078e02ff */
[----:B------:R-:W-:Y:S02]  /*0450*/  SHF.R.U32.HI R2, RZ, 0x1f, R23 ;  /* 0x0000001fff027819 */ /* 0x000fe40000011617 */
[----:B------:R-:W-:Y:S01]  /*0460*/  LEA.HI.SX32 R8, R8, R3, 0x1d ;  /* 0x0000000308087211 */ /* 0x000fe200078feaff */
[----:B------:R-:W-:Y:S01]  /*0470*/  IMAD.HI R9, R15, 0x71625345, RZ ;  /* 0x716253450f097827 */ /* 0x000fe200078e02ff */
[----:B------:R-:W-:-:S03]  /*0480*/  SHF.R.U32.HI R10, RZ, 0x1f, R7 ;  /* 0x0000001fff0a7819 */ /* 0x000fc60000011607 */
[----:B------:R-:W-:Y:S01]  /*0490*/  IMAD.HI R6, R14, 0x71625345, RZ ;  /* 0x716253450e067827 */ /* 0x000fe200078e02ff */
[----:B------:R-:W-:Y:S02]  /*04a0*/  LEA.HI.SX32 R23, R23, R2, 0x1d ;  /* 0x0000000217177211 */ /* 0x000fe400078feaff */
[----:B------:R-:W-:Y:S01]  /*04b0*/  SHF.R.U32.HI R2, RZ, 0x1f, R9 ;  /* 0x0000001fff027819 */ /* 0x000fe20000011609 */
[----:B------:R-:W-:Y:S01]  /*04c0*/  IMAD.HI R16, R8, 0x78787879, RZ ;  /* 0x7878787908107827 */ /* 0x000fe200078e02ff */
[----:B------:R-:W-:Y:S02]  /*04d0*/  SHF.R.U32.HI R3, RZ, 0x1f, R6 ;  /* 0x0000001fff037819 */ /* 0x000fe40000011606 */
[----:B------:R-:W-:Y:S02]  /*04e0*/  LEA.HI.SX32 R7, R7, R10, 0x1d ;  /* 0x0000000a07077211 */ /* 0x000fe400078feaff */
[----:B------:R-:W-:Y:S01]  /*04f0*/  LEA.HI R9, R9, R2, RZ, 0x19 ;  /* 0x0000000209097211 */ /* 0x000fe200078fc8ff */
[----:B------:R-:W-:Y:S01]  /*0500*/  IMAD.HI R13, R23, 0x78787879, RZ ;  /* 0x78787879170d7827 */ /* 0x000fe200078e02ff */
[----:B------:R-:W-:-:S02]  /*0510*/  LEA.HI R2, R6, R3, RZ, 0x19 ;  /* 0x0000000306027211 */ /* 0x000fc400078fc8ff */
[----:B------:R-:W-:Y:S01]  /*0520*/  SHF.R.U32.HI R3, RZ, 0x1f, R16 ;  /* 0x0000001fff037819 */ /* 0x000fe20000011610 */
[----:B------:R-:W-:Y:S01]  /*0530*/  IMAD R6, R7, -0x11, R0 ;  /* 0xffffffef07067824 */ /* 0x000fe200078e0200 */
[----:B------:R-:W-:Y:S01]  /*0540*/  SHF.R.U32.HI R10, RZ, 0x1f, R13 ;  /* 0x0000001fff0a7819 */ /* 0x000fe2000001160d */
[----:B------:R-:W-:Y:S01]  /*0550*/  IMAD.SHL.U32 R7, R9, 0x100, RZ ;  /* 0x0000010009077824 */ /* 0x000fe200078e00ff */
[----:B------:R-:W-:Y:S01]  /*0560*/  LEA.HI.SX32 R3, R16, R3, 0x1d ;  /* 0x0000000310037211 */ /* 0x000fe200078feaff */
[----:B------:R-:W-:Y:S02]  /*0570*/  IMAD R15, R0, -0x11, R15 ;  /* 0xffffffef000f7824 */ /* 0x000fe400078e020f */
[----:B------:R-:W-:Y:S01]  /*0580*/  IMAD.SHL.U32 R16, R6, 0x10, RZ ;  /* 0x0000001006107824 */ /* 0x000fe200078e00ff */
[----:B------:R-:W-:Y:S01]  /*0590*/  LEA.HI.SX32 R10, R13, R10, 0x1d ;  /* 0x0000000a0d0a7211 */ /* 0x000fe200078feaff */
[----:B------:R-:W-:Y:S01]  /*05a0*/  VIADD R0, R12, 0x201 ;  /* 0x000002010c007836 */ /* 0x000fe20000000000 */
[--C-:B------:R-:W-:Y:S01]  /*05b0*/  SHF.R.S32.HI R17, RZ, 0x1f, R7.reuse ;  /* 0x0000001fff117819 */ /* 0x100fe20000011407 */
[----:B------:R-:W-:Y:S01]  /*05c0*/  IMAD.HI R9, R11, 0x71625345, RZ ;  /* 0x716253450b097827 */ /* 0x000fe200078e02ff */
[----:B------:R-:W-:-:S02]  /*05d0*/  IADD3 R7, P1, P2, R16, R15, R7 ;  /* 0x0000000f10077210 */ /* 0x000fc40007a3e007 */
[----:B------:R-:W-:Y:S01]  /*05e0*/  SHF.R.S32.HI R18, RZ, 0x1f, R15 ;  /* 0x0000001fff127819 */ /* 0x000fe2000001140f */
[----:B------:R-:W-:Y:S01]  /*05f0*/  IMAD.HI R13, R0, 0x78787879, RZ ;  /* 0x78787879000d7827 */ /* 0x000fe200078e02ff */
[----:B------:R-:W-:-:S03]  /*0600*/  SHF.R.S32.HI R16, RZ, 0x1f, R16 ;  /* 0x0000001fff107819 */ /* 0x000fc60000011410 */
[----:B------:R-:W-:Y:S02]  /*0610*/  IMAD R14, R23, -0x11, R14 ;  /* 0xffffffef170e7824 */ /* 0x000fe400078e020e */
[----:B------:R-:W-:Y:S01]  /*0620*/  IMAD R23, R10, -0x11, R23 ;  /* 0xffffffef0a177824 */ /* 0x000fe200078e0217 */
[----:B------:R-:W-:Y:S01]  /*0630*/  IADD3.X R10, R16, R18, R17, P1, P2 ;  /* 0x00000012100a7210 */ /* 0x000fe20000fe4411 */
[----:B------:R-:W-:Y:S01]  /*0640*/  IMAD.SHL.U32 R18, R2, 0x100, RZ ;  /* 0x0000010002127824 */ /* 0x000fe200078e00ff */
[----:B------:R-:W-:Y:S02]  /*0650*/  SHF.R.U32.HI R16, RZ, 0x1f, R9 ;  /* 0x0000001fff107819 */ /* 0x000fe40000011609 */
[----:B------:R-:W-:Y:S01]  /*0660*/  SHF.R.U32.HI R2, RZ, 0x1f, R13 ;  /* 0x0000001fff027819 */ /* 0x000fe2000001160d */
[----:B------:R-:W-:Y:S01]  /*0670*/  IMAD.SHL.U32 R17, R23, 0x10, RZ ;  /* 0x0000001017117824 */ /* 0x000fe200078e00ff */
[----:B------:R-:W-:Y:S02]  /*0680*/  LEA.HI R16, R9, R16, RZ, 0x19 ;  /* 0x0000001009107211 */ /* 0x000fe400078fc8ff */
[----:B------:R-:W-:Y:S01]  /*0690*/  LEA.HI.SX32 R9, R13, R2, 0x1d ;  /* 0x000000020d097211 */ /* 0x000fe200078feaff */
[----:B------:R-:W-:Y:S01]  /*06a0*/  IMAD R2, R3, -0x11, R8 ;  /* 0xffffffef03027824 */ /* 0x000fe200078e0208 */
[----:B------:R-:W-:Y:S01]  /*06b0*/  SHF.R.S32.HI R22, RZ, 0x1f, R18 ;  /* 0x0000001fff167819 */ /* 0x000fe20000011412 */
[----:B------:R-:W-:Y:S01]  /*06c0*/  IMAD R3, R8, -0x11, R11 ;  /* 0xffffffef08037824 */ /* 0x000fe200078e020b */
[----:B------:R-:W-:Y:S01]  /*06d0*/  SHF.R.S32.HI R21, RZ, 0x1f, R14 ;  /* 0x0000001fff157819 */ /* 0x000fe2000001140e */
[----:B------:R-:W-:Y:S01]  /*06e0*/  IMAD.SHL.U32 R8, R16, 0x100, RZ ;  /* 0x0000010010087824 */ /* 0x000fe200078e00ff */
[----:B------:R-:W-:Y:S01]  /*06f0*/  IADD3 R18, P1, P2, R17, R14, R18 ;  /* 0x0000000e11127210 */ /* 0x000fe20007a3e012 */
[----:B------:R-:W-:Y:S01]  /*0700*/  IMAD.HI R16, R9, 0x78787879, RZ ;  /* 0x7878787909107827 */ /* 0x000fe200078e02ff */
[----:B------:R-:W-:-:S04]  /*0710*/  SHF.R.S32.HI R19, RZ, 0x1f, R17 ;  /* 0x0000001fff137819 */ /* 0x000fc80000011411 */
[----:B------:R-:W-:Y:S01]  /*0720*/  IADD3.X R19, R19, R21, R22, P1, P2 ;  /* 0x0000001513137210 */ /* 0x000fe20000fe4416 */
[----:B------:R-:W-:Y:S01]  /*0730*/  IMAD.SHL.U32 R22, R2, 0x10, RZ ;  /* 0x0000001002167824 */ /* 0x000fe200078e00ff */
[----:B------:R-:W-:Y:S01]  /*0740*/  SHF.R.U32.HI R21, RZ, 0x1f, R16 ;  /* 0x0000001fff157819 */ /* 0x000fe20000011610 */
[----:B------:R-:W-:Y:S01]  /*0750*/  IMAD.HI R13, R0, 0x71625345, RZ ;  /* 0x71625345000d7827 */ /* 0x000fe200078e02ff */
[----:B------:R-:W-:-:S03]  /*0760*/  SHF.R.S32.HI R28, RZ, 0x1f, R8 ;  /* 0x0000001fff1c7819 */ /* 0x000fc60000011408 */
[----:B------:R-:W-:Y:S01]  /*0770*/  VIADD R17, R12, 0x202 ;  /* 0x000002020c117836 */ /* 0x000fe20000000000 */
[----:B------:R-:W-:Y:S02]  /*0780*/  IADD3 R8, P1, P2, R22, R3, R8 ;  /* 0x0000000316087210 */ /* 0x000fe40007a3e008 */
[----:B------:R-:W-:Y:S02]  /*0790*/  SHF.R.S32.HI R29, RZ, 0x1f, R22 ;  /* 0x0000001fff1d7819 */ /* 0x000fe40000011416 */
[----:B------:R-:W-:Y:S01]  /*07a0*/  LEA.HI.SX32 R24, R16, R21, 0x1d ;  /* 0x0000001510187211 */ /* 0x000fe200078feaff */
[----:B------:R-:W-:Y:S01]  /*07b0*/  IMAD.HI R16, R17, 0x78787879, RZ ;  /* 0x7878787911107827 */ /* 0x000fe200078e02ff */
[----:B------:R-:W-:-:S04]  /*07c0*/  SHF.R.U32.HI R22, RZ, 0x1f, R13 ;  /* 0x0000001fff167819 */ /* 0x000fc8000001160d */
[----:B------:R-:W-:Y:S02]  /*07d0*/  LEA.HI R22, R13, R22, RZ, 0x19 ;  /* 0x000000160d167211 */ /* 0x000fe400078fc8ff */
[----:B------:R-:W-:Y:S01]  /*07e0*/  SHF.R.U32.HI R13, RZ, 0x1f, R16 ;  /* 0x0000001fff0d7819 */ /* 0x000fe20000011610 */
[----:B------:R-:W-:Y:S01]  /*07f0*/  IMAD R27, R24, -0x11, R9 ;  /* 0xffffffef181b7824 */ /* 0x000fe200078e0209 */
[----:B------:R-:W-:Y:S02]  /*0800*/  SHF.R.S32.HI R25, RZ, 0x1f, R3 ;  /* 0x0000001fff197819 */ /* 0x000fe40000011403 */
[----:B------:R-:W-:Y:S01]  /*0810*/  LEA.HI.SX32 R16, R16, R13, 0x1d ;  /* 0x0000000d10107211 */ /* 0x000fe200078feaff */
[----:B------:R-:W-:Y:S02]  /*0820*/  IMAD R0, R9, -0x11, R0 ;  /* 0xffffffef09007824 */ /* 0x000fe400078e0200 */
[----:B------:R-:W-:Y:S02]  /*0830*/  IMAD.SHL.U32 R22, R22, 0x100, RZ ;  /* 0x0000010016167824 */ /* 0x000fe400078e00ff */
[----:B------:R-:W-:Y:S01]  /*0840*/  IMAD.SHL.U32 R21, R27, 0x10, RZ ;  /* 0x000000101b157824 */ /* 0x000fe200078e00ff */
[----:B------:R-:W-:Y:S01]  /*0850*/  IADD3.X R29, R29, R25, R28, P1, P2 ;  /* 0x000000191d1d7210 */ /* 0x000fe20000fe441c */
[----:B------:R-:W-:Y:S01]  /*0860*/  IMAD.HI R13, R16, 0x78787879, RZ ;  /* 0x78787879100d7827 */ /* 0x000fe200078e02ff */
[----:B------:R-:W-:-:S02]  /*0870*/  SHF.R.S32.HI R25, RZ, 0x1f, R22 ;  /* 0x0000001fff197819 */ /* 0x000fc40000011416 */
[----:B------:R-:W-:Y:S02]  /*0880*/  IADD3 R9, P1, P2, R21, R0, R22 ;  /* 0x0000000015097210 */ /* 0x000fe40007a3e016 */
[----:B------:R-:W-:Y:S02]  /*0890*/  SHF.R.S32.HI R22, RZ, 0x1f, R21 ;  /* 0x0000001fff167819 */ /* 0x000fe40000011415 */
[----:B------:R-:W-:Y:S02]  /*08a0*/  SHF.R.S32.HI R21, RZ, 0x1f, R0 ;  /* 0x0000001fff157819 */ /* 0x000fe40000011400 */
[----:B------:R-:W-:Y:S02]  /*08b0*/  SHF.R.U32.HI R24, RZ, 0x1f, R13 ;  /* 0x0000001fff187819 */ /* 0x000fe4000001160d */
[----:B------:R-:W-:Y:S02]  /*08c0*/  IADD3.X R22, R22, R21, R25, P1, P2 ;  /* 0x0000001516167210 */ /* 0x000fe40000fe4419 */
[----:B------:R-:W-:Y:S01]  /*08d0*/  LEA.HI.SX32 R21, R13, R24, 0x1d ;  /* 0x000000180d157211 */ /* 0x000fe200078feaff */
[----:B------:R-:W-:Y:S01]  /*08e0*/  IMAD.HI R13, R17, 0x71625345, RZ ;  /* 0x71625345110d7827 */ /* 0x000fe200078e02ff */
[----:B------:R-:W-:-:S04]  /*08f0*/  VIMNMX R15, R6, R15, PT ;  /* 0x0000000f060f7248 */ /* 0x000fc80003fe0100 */
[----:B------:R-:W-:Y:S01]  /*0900*/  SHF.R.U32.HI R24, RZ, 0x1f, R13 ;  /* 0x0000001fff187819 */ /* 0x000fe2000001160d */
[----:B------:R-:W-:Y:S01]  /*0910*/  IMAD R17, R16, -0x11, R17 ;  /* 0xffffffef10117824 */ /* 0x000fe200078e0211 */
[----:B------:R-:W-:Y:S02]  /*0920*/  LEA R6, P1, R7, UR6, 0x2 ;  /* 0x0000000607067c11 */ /* 0x000fe4000f8210ff */
[----:B------:R-:W-:Y:S01]  /*0930*/  LEA.HI R24, R13, R24, RZ, 0x19 ;  /* 0x000000180d187211 */ /* 0x000fe200078fc8ff */
[----:B------:R-:W-:Y:S01]  /*0940*/  IMAD R16, R21, -0x11, R16 ;  /* 0xffffffef15107824 */ /* 0x000fe200078e0210 */
[----:B------:R-:W-:-:S03]  /*0950*/  LEA.HI.X R7, R7, UR7, R10, 0x2, P1 ;  /* 0x0000000707077c11 */ /* 0x000fc600088f140a */
[----:B------:R-:W-:Y:S02]  /*0960*/  IMAD.SHL.U32 R10, R24, 0x100, RZ ;  /* 0x00000100180a7824 */ /* 0x000fe400078e00ff */
[----:B------:R-:W-:Y:S01]  /*0970*/  IMAD.SHL.U32 R24, R16, 0x10, RZ ;  /* 0x0000001010187824 */ /* 0x000fe200078e00ff */
[----:B------:R-:W-:Y:S02]  /*0980*/  ISETP.GT.AND P2, PT, R15, RZ, !P0 ;  /* 0x000000ff0f00720c */ /* 0x000fe40004744270 */
[--C-:B------:R-:W-:Y:S02]  /*0990*/  SHF.R.S32.HI R28, RZ, 0x1f, R10.reuse ;  /* 0x0000001fff1c7819 */ /* 0x100fe4000001140a */
[----:B------:R-:W-:Y:S02]  /*09a0*/  IADD3 R10, P1, P6, R24, R17, R10 ;  /* 0x00000011180a7210 */ /* 0x000fe40007e3e00a */
[----:B------:R-:W-:Y:S01]  /*09b0*/  SHF.R.S32.HI R13, RZ, 0x1f, R24 ;  /* 0x0000001fff0d7819 */ /* 0x000fe20000011418 */
[----:B------:R-:W-:Y:S01]  /*09c0*/  VIADD R25, R12, 0x203 ;  /* 0x000002030c197836 */ /* 0x000fe20000000000 */
[----:B------:R-:W-:Y:S01]  /*09d0*/  SHF.R.S32.HI R24, RZ, 0x1f, R17 ;  /* 0x0000001fff187819 */ /* 0x000fe20000011411 */
[----:B------:R-:W-:-:S03]  /*09e0*/  IMAD.MOV.U32 R21, RZ, RZ, RZ ;  /* 0x000000ffff157224 */ /* 0x000fc600078e00ff */
[----:B------:R-:W-:Y:S01]  /*09f0*/  IADD3.X R13, R13, R24, R28, P1, P6 ;  /* 0x000000180d0d7210 */ /* 0x000fe20000fec41c */
[----:B------:R-:W-:Y:S01]  /*0a00*/  IMAD.HI R28, R25, 0x78787879, RZ ;  /* 0x78787879191c7827 */ /* 0x000fe200078e02ff */
[----:B------:R-:W-:Y:S01]  /*0a10*/  VIMNMX R14, R23, R14, PT ;  /* 0x0000000e170e7248 */ /* 0x000fe20003fe0100 */
[----:B------:R1:W3:Y:S03]  /*0a20*/  @P2 LDG.E R21, desc[UR4][R6.64+-0x44] ;  /* 0xffffbc0406152981 */ /* 0x0002e6000c1e1900 */
[----:B------:R-:W-:-:S04]  /*0a30*/  SHF.R.U32.HI R23, RZ, 0x1f, R28 ;  /* 0x0000001fff177819 */ /* 0x000fc8000001161c */
[----:B------:R-:W-:Y:S02]  /*0a40*/  LEA.HI.SX32 R28, R28, R23, 0x1d ;  /* 0x000000171c1c7211 */ /* 0x000fe400078feaff */
[----:B-1----:R-:W-:-:S04]  /*0a50*/  LEA R6, P6, R18, UR6, 0x2 ;  /* 0x0000000612067c11 */ /* 0x002fc8000f8c10ff */
[----:B------:R-:W-:Y:S01]  /*0a60*/  LEA.HI.X R7, R18, UR7, R19, 0x2, P6 ;  /* 0x0000000712077c11 */ /* 0x000fe2000b0f1413 */
[----:B------:R-:W-:-:S04]  /*0a70*/  IMAD.HI R19, R28, 0x78787879, RZ ;  /* 0x787878791c137827 */ /* 0x000fc800078e02ff */
[----:B------:R-:W-:Y:S01]  /*0a80*/  IMAD.HI R18, R25, 0x71625345, RZ ;  /* 0x7162534519127827 */ /* 0x000fe200078e02ff */
[----:B------:R-:W-:Y:S02]  /*0a90*/  SHF.R.U32.HI R24, RZ, 0x1f, R19 ;  /* 0x0000001fff187819 */ /* 0x000fe40000011613 */
[----:B------:R-:W-:Y:S02]  /*0aa0*/  ISETP.GT.AND P1, PT, R14, RZ, !P0 ;  /* 0x000000ff0e00720c */ /* 0x000fe40004724270 */
[----:B------:R-:W-:Y:S02]  /*0ab0*/  LEA.HI.SX32 R24, R19, R24, 0x1d ;  /* 0x0000001813187211 */ /* 0x000fe400078feaff */
[----:B------:R-:W-:Y:S01]  /*0ac0*/  SHF.R.U32.HI R19, RZ, 0x1f, R18 ;  /* 0x0000001fff137819 */ /* 0x000fe20000011612 */
[----:B------:R-:W-:Y:S02]  /*0ad0*/  IMAD.MOV.U32 R23, RZ, RZ, RZ ;  /* 0x000000ffff177224 */ /* 0x000fe400078e00ff */
[----:B------:R-:W-:Y:S01]  /*0ae0*/  IMAD R24, R24, -0x11, R28 ;  /* 0xffffffef18187824 */ /* 0x000fe200078e021c */
[----:B------:R-:W-:Y:S01]  /*0af0*/  LEA.HI R19, R18, R19, RZ, 0x19 ;  /* 0x0000001312137211 */ /* 0x000fe200078fc8ff */
[----:B------:R-:W-:-:S02]  /*0b00*/  IMAD R25, R28, -0x11, R25 ;  /* 0xffffffef1c197824 */ /* 0x000fc400078e0219 */
[----:B------:R-:W-:Y:S02]  /*0b10*/  IMAD.SHL.U32 R18, R24, 0x10, RZ ;  /* 0x0000001018127824 */ /* 0x000fe400078e00ff */
[----:B------:R-:W-:Y:S01]  /*0b20*/  IMAD.SHL.U32 R28, R19, 0x100, RZ ;  /* 0x00000100131c7824 */ /* 0x000fe200078e00ff */
[----:B------:R1:W5:Y:S04]  /*0b30*/  @P1 LDG.E R23, desc[UR4][R6.64+-0x44] ;  /* 0xffffbc0406171981 */ /* 0x000368000c1e1900 */
[----:B------:R-:W-:Y:S02]  /*0b40*/  SHF.R.S32.HI R19, RZ, 0x1f, R28 ;  /* 0x0000001fff137819 */ /* 0x000fe4000001141c */
[----:B-1----:R-:W-:Y:S02]  /*0b50*/  SHF.R.S32.HI R7, RZ, 0x1f, R18 ;  /* 0x0000001fff077819 */ /* 0x002fe40000011412 */
[----:B------:R-:W-:-:S02]  /*0b60*/  SHF.R.S32.HI R6, RZ, 0x1f, R25 ;  /* 0x0000001fff067819 */ /* 0x000fc40000011419 */
[----:B------:R-:W-:Y:S02]  /*0b70*/  IADD3 R18, P3, P6, R18, R25, R28 ;  /* 0x0000001912127210 */ /* 0x000fe40007e7e01c */
[----:B------:R-:W-:Y:S02]  /*0b80*/  VIMNMX R2, R2, R3, PT ;  /* 0x0000000302027248 */ /* 0x000fe40003fe0100 */
[----:B------:R-:W-:Y:S02]  /*0b90*/  IADD3.X R19, R7, R6, R19, P3, P6 ;  /* 0x0000000607137210 */ /* 0x000fe40001fec413 */
[----:B------:R-:W-:Y:S02]  /*0ba0*/  ISETP.NE.AND P3, PT, R26, RZ, PT ;  /* 0x000000ff1a00720c */ /* 0x000fe40003f65270 */
[----:B------:R-:W-:Y:S01]  /*0bb0*/  VIMNMX R0, R27, R0, PT ;  /* 0x000000001b007248 */ /* 0x000fe20003fe0100 */
[----:B------:R-:W-:Y:S01]  /*0bc0*/  VIADD R26, R12, 0x200 ;  /* 0x000002000c1a7836 */ /* 0x000fe20000000000 */
[----:B--2---:R-:W-:-:S04]  /*0bd0*/  SEL R4, R4, RZ, P5 ;  /* 0x000000ff04047207 */ /* 0x004fc80002800000 */
[----:B------:R-:W-:Y:S02]  /*0be0*/  FSETP.GEU.AND P6, PT, R4, RZ, PT ;  /* 0x000000ff0400720b */ /* 0x000fe40003fce000 */
[----:B----4-:R-:W-:Y:S02]  /*0bf0*/  SEL R5, R5, RZ, P4 ;  /* 0x000000ff05057207 */ /* 0x010fe40002000000 */
[----:B------:R-:W-:Y:S02]  /*0c00*/  ISETP.GT.AND P5, PT, R2, RZ, PT ;  /* 0x000000ff0200720c */ /* 0x000fe40003fa4270 */
[----:B------:R-:W-:Y:S02]  /*0c10*/  FSEL R4, R4, RZ, P6 ;  /* 0x000000ff04047208 */ /* 0x000fe40003000000 */
[----:B------:R-:W-:Y:S02]  /*0c20*/  LEA R2, P6, R8, UR6, 0x2 ;  /* 0x0000000608027c11 */ /* 0x000fe4000f8c10ff */
[----:B------:R-:W-:-:S02]  /*0c30*/  FSETP.GEU.AND P4, PT, R5, RZ, PT ;  /* 0x000000ff0500720b */ /* 0x000fc40003f8e000 */
[----:B------:R-:W-:Y:S02]  /*0c40*/  LEA.HI.X R3, R8, UR7, R29, 0x2, P6 ;  /* 0x0000000708037c11 */ /* 0x000fe4000b0f141d */
[----:B------:R-:W-:Y:S02]  /*0c50*/  SEL R4, R4, RZ, P3 ;  /* 0x000000ff04047207 */ /* 0x000fe40001800000 */
[----:B------:R-:W-:Y:S02]  /*0c60*/  FSEL R5, R5, RZ, P4 ;  /* 0x000000ff05057208 */ /* 0x000fe40002000000 */
[----:B------:R-:W-:Y:S02]  /*0c70*/  LEA R8, P3, R9, UR6, 0x2 ;  /* 0x0000000609087c11 */ /* 0x000fe4000f8610ff */
[----:B------:R-:W-:Y:S02]  /*0c80*/  ISETP.GT.AND P4, PT, R0, RZ, PT ;  /* 0x000000ff0000720c */ /* 0x000fe40003f84270 */
[----:B------:R-:W-:-:S02]  /*0c90*/  ISETP.LT.AND P6, PT, R26, 0x24200, P5 ;  /* 0x000242001a00780c */ /* 0x000fc40002fc1270 */
[----:B------:R-:W-:Y:S02]  /*0ca0*/  LEA.HI.X R9, R9, UR7, R22, 0x2, P3 ;  /* 0x0000000709097c11 */ /* 0x000fe400098f1416 */
[----:B------:R-:W-:Y:S01]  /*0cb0*/  ISETP.LT.AND P3, PT, R26, 0x24200, P4 ;  /* 0x000242001a00780c */ /* 0x000fe20002761270 */
[----:B------:R-:W-:Y:S02]  /*0cc0*/  IMAD.MOV.U32 R0, RZ, RZ, RZ ;  /* 0x000000ffff007224 */ /* 0x000fe400078e00ff */
[----:B------:R-:W-:-:S06]  /*0cd0*/  IMAD.MOV.U32 R22, RZ, RZ, RZ ;  /* 0x000000ffff167224 */ /* 0x000fcc00078e00ff */
[----:B------:R1:W2:Y:S04]  /*0ce0*/  @P6 LDG.E R0, desc[UR4][R2.64+-0x44] ;  /* 0xffffbc0402006981 */ /* 0x0002a8000c1e1900 */
[----:B------:R4:W4:Y:S01]  /*0cf0*/  @P3 LDG.E R22, desc[UR4][R8.64+-0x44] ;  /* 0xffffbc0408163981 */ /* 0x000922000c1e1900 */
[----:B------:R-:W-:Y:S02]  /*0d00*/  VIMNMX R16, R16, R17, PT ;  /* 0x0000001110107248 */ /* 0x000fe40003fe0100 */
[----:B------:R-:W-:Y:S02]  /*0d10*/  VIMNMX R24, R24, R25, PT ;  /* 0x0000001918187248 */ /* 0x000fe40003fe0100 */
[----:B---3--:R-:W-:-:S04]  /*0d20*/  SEL R21, R21, RZ, P2 ;  /* 0x000000ff15157207 */ /* 0x008fc80001000000 */
[----:B------:R-:W-:-:S04]  /*0d30*/  FSETP.GEU.AND P2, PT, R21, RZ, PT ;  /* 0x000000ff1500720b */ /* 0x000fc80003f4e000 */
[----:B------:R-:W-:Y:S02]  /*0d40*/  FSEL R6, R21, RZ, P2 ;  /* 0x000000ff15067208 */ /* 0x000fe40001000000 */
[----:B------:R-:W-:-:S04]  /*0d50*/  ISETP.GT.AND P2, PT, R20, RZ, PT ;  /* 0x000000ff1400720c */ /* 0x000fc80003f44270 */
[----:B------:R-:W-:Y:S02]  /*0d60*/  SEL R5, R5, RZ, P2 ;  /* 0x000000ff05057207 */ /* 0x000fe40001000000 */
[----:B-----5:R-:W-:Y:S02]  /*0d70*/  SEL R23, R23, RZ, P1 ;  /* 0x000000ff17177207 */ /* 0x020fe40000800000 */
[----:B------:R-:W-:Y:S02]  /*0d80*/  ISETP.GT.AND P1, PT, R15, RZ, PT ;  /* 0x000000ff0f00720c */ /* 0x000fe40003f24270 */
[----:B------:R-:W-:Y:S02]  /*0d90*/  FSETP.GEU.AND P2, PT, R23, RZ, PT ;  /* 0x000000ff1700720b */ /* 0x000fe40003f4e000 */
[----:B------:R-:W-:Y:S02]  /*0da0*/  SEL R6, R6, RZ, P1 ;  /* 0x000000ff06067207 */ /* 0x000fe40000800000 */
[----:B------:R-:W-:-:S02]  /*0db0*/  ISETP.GT.AND P1, PT, R14, RZ, PT ;  /* 0x000000ff0e00720c */ /* 0x000fc40003f24270 */
[----:B------:R-:W-:Y:S01]  /*0dc0*/  FSEL R7, R23, RZ, P2 ;  /* 0x000000ff17077208 */ /* 0x000fe20001000000 */
[----:B------:R-:W3:Y:S01]  /*0dd0*/  LDC.64 R14, c[0x0][0x218] ;  /* 0x00008600ff0e7b82 */ /* 0x000ee20000000a00 */
[----:B------:R-:W-:Y:S02]  /*0de0*/  ISETP.GT.AND P2, PT, R16, RZ, PT ;  /* 0x000000ff1000720c */ /* 0x000fe40003f44270 */
[----:B------:R-:W-:Y:S02]  /*0df0*/  SEL R7, R7, RZ, P1 ;  /* 0x000000ff07077207 */ /* 0x000fe40000800000 */
[----:B-1----:R-:W-:-:S04]  /*0e00*/  LEA R2, P1, R10, UR6, 0x2 ;  /* 0x000000060a027c11 */ /* 0x002fc8000f8210ff */
[----:B------:R-:W-:Y:S02]  /*0e10*/  LEA.HI.X R3, R10, UR7, R13, 0x2, P1 ;  /* 0x000000070a037c11 */ /* 0x000fe400088f140d */
[----:B------:R-:W-:Y:S01]  /*0e20*/  ISETP.LT.AND P1, PT, R26, 0x24200, P2 ;  /* 0x000242001a00780c */ /* 0x000fe20001721270 */
[----:B------:R-:W-:Y:S01]  /*0e30*/  IMAD.MOV.U32 R10, RZ, RZ, RZ ;  /* 0x000000ffff0a7224 */ /* 0x000fe200078e00ff */
[----:B--2---:R-:W-:Y:S02]  /*0e40*/  SEL R16, R0, RZ, P6 ;  /* 0x000000ff00107207 */ /* 0x004fe40003000000 */
[----:B----4-:R-:W-:Y:S02]  /*0e50*/  LEA R8, P6, R18, UR6, 0x2 ;  /* 0x0000000612087c11 */ /* 0x010fe4000f8c10ff */
[----:B------:R-:W-:Y:S02]  /*0e60*/  SEL R22, R22, RZ, P3 ;  /* 0x000000ff16167207 */ /* 0x000fe40001800000 */
[----:B------:R-:W-:-:S02]  /*0e70*/  ISETP.GT.AND P3, PT, R24, RZ, PT ;  /* 0x000000ff1800720c */ /* 0x000fc40003f64270 */
[----:B------:R-:W-:Y:S02]  /*0e80*/  LEA.HI.X R9, R18, UR7, R19, 0x2, P6 ;  /* 0x0000000712097c11 */ /* 0x000fe4000b0f1413 */
[----:B------:R-:W-:Y:S01]  /*0e90*/  ISETP.LT.AND P6, PT, R26, 0x24200, P3 ;  /* 0x000242001a00780c */ /* 0x000fe20001fc1270 */
[----:B------:R-:W-:-:S06]  /*0ea0*/  IMAD.MOV.U32 R0, RZ, RZ, RZ ;  /* 0x000000ffff007224 */ /* 0x000fcc00078e00ff */
[----:B------:R-:W2:Y:S06]  /*0eb0*/  @P1 LDG.E R0, desc[UR4][R2.64+-0x44] ;  /* 0xffffbc0402001981 */ /* 0x000eac000c1e1900 */
[----:B------:R-:W4:Y:S01]  /*0ec0*/  @P6 LDG.E R10, desc[UR4][R8.64+-0x44] ;  /* 0xffffbc04080a6981 */ /* 0x000f22000c1e1900 */
[----:B---3--:R-:W-:-:S05]  /*0ed0*/  IMAD.WIDE R12, R12, 0x4, R14 ;  /* 0x000000040c0c7825 */ /* 0x008fca00078e020e */
[----:B------:R1:W-:Y:S01]  /*0ee0*/  @!P0 STG.E.128 desc[UR4][R12.64], R4 ;  /* 0x000000040c008986 */ /* 0x0003e2000c101d04 */
[----:B------:R-:W-:-:S04]  /*0ef0*/  FSETP.GEU.AND P0, PT, R16, RZ, PT ;  /* 0x000000ff1000720b */ /* 0x000fc80003f0e000 */
[----:B------:R-:W-:-:S04]  /*0f00*/  FSEL R16, R16, RZ, P0 ;  /* 0x000000ff10107208 */ /* 0x000fc80000000000 */
[----:B------:R-:W-:Y:S02]  /*0f10*/  SEL R16, R16, RZ, P5 ;  /* 0x000000ff10107207 */ /* 0x000fe40002800000 */
[----:B--2---:R-:W-:Y:S02]  /*0f20*/  SEL R0, R0, RZ, P1 ;  /* 0x000000ff00007207 */ /* 0x004fe40000800000 */
[----:B------:R-:W-:Y:S02]  /*0f30*/  ISETP.GE.AND P1, PT, R11, 0x24200, PT ;  /* 0x000242000b00780c */ /* 0x000fe40003f26270 */
[----:B----4-:R-:W-:Y:S02]  /*0f40*/  SEL R10, R10, RZ, P6 ;  /* 0x000000ff0a0a7207 */ /* 0x010fe40003000000 */
[----:B------:R-:W-:Y:S02]  /*0f50*/  FSETP.GEU.AND P6, PT, R22, RZ, PT ;  /* 0x000000ff1600720b */ /* 0x000fe40003fce000 */
[----:B------:R-:W-:-:S02]  /*0f60*/  FSETP.GEU.AND P0, PT, R0, RZ, PT ;  /* 0x000000ff0000720b */ /* 0x000fc40003f0e000 */
[----:B------:R-:W-:Y:S02]  /*0f70*/  FSEL R22, R22, RZ, P6 ;  /* 0x000000ff16167208 */ /* 0x000fe40003000000 */
[----:B------:R-:W-:Y:S02]  /*0f80*/  FSETP.GEU.AND P6, PT, R10, RZ, PT ;  /* 0x000000ff0a00720b */ /* 0x000fe40003fce000 */
[----:B------:R-:W-:Y:S02]  /*0f90*/  FSEL R0, R0, RZ, P0 ;  /* 0x000000ff00007208 */ /* 0x000fe40000000000 */
[----:B------:R-:W-:Y:S02]  /*0fa0*/  FSEL R10, R10, RZ, P6 ;  /* 0x000000ff0a0a7208 */ /* 0x000fe40003000000 */
[----:B------:R-:W-:Y:S02]  /*0fb0*/  SEL R17, R22, RZ, P4 ;  /* 0x000000ff16117207 */ /* 0x000fe40002000000 */
[----:B------:R-:W-:-:S02]  /*0fc0*/  SEL R18, R0, RZ, P2 ;  /* 0x000000ff00127207 */ /* 0x000fc40001000000 */
[----:B------:R-:W-:Y:S01]  /*0fd0*/  SEL R19, R10, RZ, P3 ;  /* 0x000000ff0a137207 */ /* 0x000fe20001800000 */
[----:B-1----:R-:W-:Y:S06]  /*0fe0*/  @P1 EXIT ;  /* 0x000000000000194d */ /* 0x002fec0003800000 */
[----:B------:R-:W-:Y:S01]  /*0ff0*/  STG.E.128 desc[UR4][R12.64+0x800], R16 ;  /* 0x000800100c007986 */ /* 0x000fe2000c101d04 */
[----:B------:R-:W-:Y:S05]  /*1000*/  EXIT ;  /* 0x000000000000794d */ /* 0x000fea0003800000 */
.L_x_0:
[----:B------:R-:W-:-:S00]  /*1010*/  BRA `(.L_x_0) ;  /* 0xfffffffc00fc7947 */ /* 0x000fc0000383ffff */
[----:B------:R-:W-:-:S00]  /*1020*/  NOP ;  /* 0x0000000000007918 */ /* 0x000fc00000000000 */
        /* <DEDUP_REMOVED lines=13> */
.L_x_1:


//--------------------- .nv.constant0.triton_poi_fused_constant_pad_nd_relu_42 --------------------------
	.section	.nv.constant0.triton_poi_fused_constant_pad_nd_relu_42,"a",@progbits
	.sectionflags	@""
	.align	4
.nv.constant0.triton_poi_fused_constant_pad_nd_relu_42:
	.zero		548
